	.headerflags	@"EF_CUDA_TEXMODE_UNIFIED EF_CUDA_64BIT_ADDRESS EF_CUDA_SM89 EF_CUDA_VIRTUAL_SM(EF_CUDA_SM89)"
	.elftype	@"ET_EXEC"


//--------------------- .nv.info                  --------------------------
	.section	.nv.info,"",@"SHT_CUDA_INFO"
	.align	4


	//----- nvinfo : EIATTR_REGCOUNT
	.align		4
        /*0000*/ 	.byte	0x04, 0x2f
        /*0002*/ 	.short	(.L_1 - .L_0)
	.align		4
.L_0:
        /*0004*/ 	.word	index@(_triton_rope)
        /*0008*/ 	.word	0x00000026


	//----- nvinfo : EIATTR_MIN_STACK_SIZE
	.align		4
.L_1:
        /*000c*/ 	.byte	0x04, 0x12
        /*000e*/ 	.short	(.L_3 - .L_2)
	.align		4
.L_2:
        /*0010*/ 	.word	index@(_triton_rope)
        /*0014*/ 	.word	0x00000000


	//----- nvinfo : EIATTR_FRAME_SIZE
	.align		4
.L_3:
        /*0018*/ 	.byte	0x04, 0x11
        /*001a*/ 	.short	(.L_5 - .L_4)
	.align		4
.L_4:
        /*001c*/ 	.word	index@(_triton_rope)
        /*0020*/ 	.word	0x00000000


	//----- nvinfo : EIATTR_MIN_STACK_SIZE
	.align		4
.L_5:
        /*0024*/ 	.byte	0x04, 0x12
        /*0026*/ 	.short	(.L_7 - .L_6)
	.align		4
.L_6:
        /*0028*/ 	.word	index@(_triton_rope)
        /*002c*/ 	.word	0x00000000
.L_7:


//--------------------- .nv.info._triton_rope     --------------------------
	.section	.nv.info._triton_rope,"",@"SHT_CUDA_INFO"
	.sectionflags	@""
	.align	4


	//----- nvinfo : EIATTR_CUDA_API_VERSION
	.align		4
        /*0000*/ 	.byte	0x04, 0x37
        /*0002*/ 	.short	(.L_9 - .L_8)
.L_8:
        /*0004*/ 	.word	0x0000007c


	//----- nvinfo : EIATTR_PARAM_CBANK
	.align		4
.L_9:
        /*0008*/ 	.byte	0x04, 0x0a
        /*000a*/ 	.short	(.L_11 - .L_10)
	.align		4
.L_10:
        /*000c*/ 	.word	index@(.nv.constant0._triton_rope)
        /*0010*/ 	.short	0x0160
        /*0012*/ 	.short	0x0040


	//----- nvinfo : EIATTR_CBANK_PARAM_SIZE
	.align		4
.L_11:
        /*0014*/ 	.byte	0x03, 0x19
        /*0016*/ 	.short	0x0040


	//----- nvinfo : EIATTR_KPARAM_INFO
	.align		4
        /*0018*/ 	.byte	0x04, 0x17
        /*001a*/ 	.short	(.L_13 - .L_12)
.L_12:
        /*001c*/ 	.word	0x00000000
        /*0020*/ 	.short	0x0008
        /*0022*/ 	.short	0x003c
        /*0024*/ 	.byte	0x00, 0xf0, 0x11, 0x00


	//----- nvinfo : EIATTR_KPARAM_INFO
	.align		4
.L_13:
        /*0028*/ 	.byte	0x04, 0x17
        /*002a*/ 	.short	(.L_15 - .L_14)
.L_14:
        /*002c*/ 	.word	0x00000000
        /*0030*/ 	.short	0x0007
        /*0032*/ 	.short	0x0038
        /*0034*/ 	.byte	0x00, 0xf0, 0x11, 0x00


	//----- nvinfo : EIATTR_KPARAM_INFO
	.align		4
.L_15:
        /*0038*/ 	.byte	0x04, 0x17
        /*003a*/ 	.short	(.L_17 - .L_16)
.L_16:
        /*003c*/ 	.word	0x00000000
        /*0040*/ 	.short	0x0006
        /*0042*/ 	.short	0x0030
        /*0044*/ 	.byte	0x00, 0xf4, 0x21, 0x00


	//----- nvinfo : EIATTR_KPARAM_INFO
	.align		4
.L_17:
        /*0048*/ 	.byte	0x04, 0x17
        /*004a*/ 	.short	(.L_19 - .L_18)
.L_18:
        /*004c*/ 	.word	0x00000000
        /*0050*/ 	.short	0x0005
        /*0052*/ 	.short	0x0028
        /*0054*/ 	.byte	0x00, 0xf0, 0x11, 0x00


	//----- nvinfo : EIATTR_KPARAM_INFO
	.align		4
.L_19:
        /*0058*/ 	.byte	0x04, 0x17
        /*005a*/ 	.short	(.L_21 - .L_20)
.L_20:
        /*005c*/ 	.word	0x00000000
        /*0060*/ 	.short	0x0004
        /*0062*/ 	.short	0x0020
        /*0064*/ 	.byte	0x00, 0xf4, 0x21, 0x00


	//----- nvinfo : EIATTR_KPARAM_INFO
	.align		4
.L_21:
        /*0068*/ 	.byte	0x04, 0x17
        /*006a*/ 	.short	(.L_23 - .L_22)
.L_22:
        /*006c*/ 	.word	0x00000000
        /*0070*/ 	.short	0x0003
        /*0072*/ 	.short	0x0018
        /*0074*/ 	.byte	0x00, 0xf0, 0x11, 0x00


	//----- nvinfo : EIATTR_KPARAM_INFO
	.align		4
.L_23:
        /*0078*/ 	.byte	0x04, 0x17
        /*007a*/ 	.short	(.L_25 - .L_24)
.L_24:
        /*007c*/ 	.word	0x00000000
        /*0080*/ 	.short	0x0002
        /*0082*/ 	.short	0x0010
        /*0084*/ 	.byte	0x00, 0xf4, 0x21, 0x00


	//----- nvinfo : EIATTR_KPARAM_INFO
	.align		4
.L_25:
        /*0088*/ 	.byte	0x04, 0x17
        /*008a*/ 	.short	(.L_27 - .L_26)
.L_26:
        /*008c*/ 	.word	0x00000000
        /*0090*/ 	.short	0x0001
        /*0092*/ 	.short	0x0008
        /*0094*/ 	.byte	0x00, 0xf0, 0x11, 0x00


	//----- nvinfo : EIATTR_KPARAM_INFO
	.align		4
.L_27:
        /*0098*/ 	.byte	0x04, 0x17
        /*009a*/ 	.short	(.L_29 - .L_28)
.L_28:
        /*009c*/ 	.word	0x00000000
        /*00a0*/ 	.short	0x0000
        /*00a2*/ 	.short	0x0000
        /*00a4*/ 	.byte	0x00, 0xf4, 0x21, 0x00


	//----- nvinfo : EIATTR_MAXREG_COUNT
	.align		4
.L_29:
        /*00a8*/ 	.byte	0x03, 0x1b
        /*00aa*/ 	.short	0x00ff


	//----- nvinfo : EIATTR_EXIT_INSTR_OFFSETS
	.align		4
        /*00ac*/ 	.byte	0x04, 0x1c
        /*00ae*/ 	.short	(.L_31 - .L_30)


	//   ....[0]....
.L_30:
        /*00b0*/ 	.word	0x000006a0


	//----- nvinfo : EIATTR_REQNTID
	.align		4
.L_31:
        /*00b4*/ 	.byte	0x04, 0x10
        /*00b6*/ 	.short	(.L_33 - .L_32)
.L_32:
        /*00b8*/ 	.word	0x00000080
        /*00bc*/ 	.word	0x00000001
        /*00c0*/ 	.word	0x00000001
.L_33:


//--------------------- .nv.callgraph             --------------------------
	.section	.nv.callgraph,"",@"SHT_CUDA_CALLGRAPH"
	.align	4
	.sectionentsize	8
	.align		4
        /*0000*/ 	.word	0x00000000
	.align		4
        /*0004*/ 	.word	0xffffffff
	.align		4
        /*0008*/ 	.word	0x00000000
	.align		4
        /*000c*/ 	.word	0xfffffffe
	.align		4
        /*0010*/ 	.word	0x00000000
	.align		4
        /*0014*/ 	.word	0xfffffffd
	.align		4
        /*0018*/ 	.word	0x00000000
	.align		4
        /*001c*/ 	.word	0xfffffffc


//--------------------- .nv.rel.action            --------------------------
	.section	.nv.rel.action,"",@"SHT_CUDA_RELOCINFO"
	.align	8
	.sectionentsize	8
        /*0000*/ 	.byte	0x73, 0x00, 0x00, 0x00, 0x00, 0x00, 0x00, 0x00, 0x00, 0x00, 0x00, 0x11, 0x25, 0x00, 0x05, 0x36


//--------------------- .nv.constant0._triton_rope --------------------------
	.section	.nv.constant0._triton_rope,"a",@progbits
	.sectionflags	@""
	.align	4
.nv.constant0._triton_rope:
	.zero		416


//--------------------- .text._triton_rope        --------------------------
	.section	.text._triton_rope,"ax",@progbits
	.sectioninfo	@"SHI_REGISTERS=38"
	.align	128
        .global         _triton_rope
        .type           _triton_rope,@function
        .size           _triton_rope,(.L_x_1 - _triton_rope)
        .other          _triton_rope,@"STO_CUDA_ENTRY STV_DEFAULT"
_triton_rope:
.text._triton_rope:
[----:B------:R-:W-:Y:S02]  /*0000*/  IMAD.MOV.U32 R1, RZ, RZ, c[0x0][0x28] ;  /* 0x00000a00ff017624 */ /* 0x000fe400078e00ff */
[----:B------:R-:W-:Y:S01]  /*0010*/  IABS R5, c[0x0][0x19c] ;  /* 0x0000670000057a13 */ /* 0x000fe20000000000 */
[----:B------:R-:W0:Y:S01]  /*0020*/  S2R R9, SR_CTAID.X ;  /* 0x0000000000097919 */ /* 0x000e220000002500 */
[----:B------:R-:W-:Y:S01]  /*0030*/  IMAD.MOV.U32 R8, RZ, RZ, 0x2 ;  /* 0x00000002ff087424 */ /* 0x000fe200078e00ff */
[----:B------:R-:W-:Y:S01]  /*0040*/  CS2R R16, SRZ ;  /* 0x0000000000107805 */ /* 0x000fe2000001ff00 */
[----:B------:R-:W1:Y:S01]  /*0050*/  I2F.RP R0, R5 ;  /* 0x0000000500007306 */ /* 0x000e620000209400 */
[----:B------:R-:W-:Y:S01]  /*0060*/  CS2R R18, SRZ ;  /* 0x0000000000127805 */ /* 0x000fe2000001ff00 */
[----:B------:R-:W-:-:S06]  /*0070*/  ULDC.64 UR4, c[0x0][0x118] ;  /* 0x0000460000047ab9 */ /* 0x000fcc0000000a00 */
[----:B-1----:R-:W1:Y:S02]  /*0080*/  MUFU.RCP R0, R0 ;  /* 0x0000000000007308 */ /* 0x002e640000001000 */
[----:B-1----:R-:W-:Y:S02]  /*0090*/  IADD3 R2, R0, 0xffffffe, RZ ;  /* 0x0ffffffe00027810 */ /* 0x002fe40007ffe0ff */
[----:B------:R-:W1:Y:S04]  /*00a0*/  S2R R0, SR_TID.X ;  /* 0x0000000000007919 */ /* 0x000e680000002100 */
[----:B------:R2:W3:Y:S02]  /*00b0*/  F2I.FTZ.U32.TRUNC.NTZ R3, R2 ;  /* 0x0000000200037305 */ /* 0x0004e4000021f000 */
[----:B--2---:R-:W-:-:S02]  /*00c0*/  IMAD.MOV.U32 R2, RZ, RZ, RZ ;  /* 0x000000ffff027224 */ /* 0x004fc400078e00ff */
[----:B---3--:R-:W-:-:S04]  /*00d0*/  IMAD.MOV R4, RZ, RZ, -R3 ;  /* 0x000000ffff047224 */ /* 0x008fc800078e0a03 */
[----:B------:R-:W-:Y:S01]  /*00e0*/  IMAD R7, R4, R5, RZ ;  /* 0x0000000504077224 */ /* 0x000fe200078e02ff */
[----:B0-----:R-:W-:-:S03]  /*00f0*/  IABS R4, R9 ;  /* 0x0000000900047213 */ /* 0x001fc60000000000 */
[----:B------:R-:W-:Y:S01]  /*0100*/  IMAD.HI.U32 R3, R3, R7, R2 ;  /* 0x0000000703037227 */ /* 0x000fe200078e0002 */
[----:B-1----:R-:W-:Y:S01]  /*0110*/  SHF.L.U32 R24, R0, 0x1, RZ ;  /* 0x0000000100187819 */ /* 0x002fe200000006ff */
[----:B------:R-:W-:-:S04]  /*0120*/  CS2R R6, SRZ ;  /* 0x0000000000067805 */ /* 0x000fc8000001ff00 */
[----:B------:R-:W-:-:S05]  /*0130*/  IMAD.HI.U32 R3, R3, R4, RZ ;  /* 0x0000000403037227 */ /* 0x000fca00078e00ff */
[----:B------:R-:W-:-:S05]  /*0140*/  IADD3 R3, RZ, -R3, RZ ;  /* 0x80000003ff037210 */ /* 0x000fca0007ffe0ff */
[----:B------:R-:W-:Y:S01]  /*0150*/  IMAD R2, R5, R3, R4 ;  /* 0x0000000305027224 */ /* 0x000fe200078e0204 */
[----:B------:R-:W-:Y:S01]  /*0160*/  SHF.L.U32 R4, R0, 0x3, RZ ;  /* 0x0000000300047819 */ /* 0x000fe200000006ff */
[----:B------:R-:W-:-:S03]  /*0170*/  IMAD R3, R9, c[0x0][0x168], RZ ;  /* 0x00005a0009037a24 */ /* 0x000fc600078e02ff */
[----:B------:R-:W-:Y:S02]  /*0180*/  ISETP.GT.U32.AND P0, PT, R5, R2, PT ;  /* 0x000000020500720c */ /* 0x000fe40003f04070 */
[----:B------:R-:W-:-:S11]  /*0190*/  LOP3.LUT R11, R4, 0x38, RZ, 0xc0, !PT ;  /* 0x00000038040b7812 */ /* 0x000fd600078ec0ff */
[----:B------:R-:W-:Y:S01]  /*01a0*/  @!P0 IMAD.IADD R2, R2, 0x1, -R5 ;  /* 0x0000000102028824 */ /* 0x000fe200078e0a05 */
[----:B------:R-:W-:-:S04]  /*01b0*/  ISETP.GE.AND P0, PT, R9, RZ, PT ;  /* 0x000000ff0900720c */ /* 0x000fc80003f06270 */
[----:B------:R-:W-:-:S13]  /*01c0*/  ISETP.GT.U32.AND P1, PT, R5, R2, PT ;  /* 0x000000020500720c */ /* 0x000fda0003f24070 */
[----:B------:R-:W-:Y:S01]  /*01d0*/  @!P1 IMAD.IADD R2, R2, 0x1, -R5 ;  /* 0x0000000102029824 */ /* 0x000fe200078e0a05 */
[----:B------:R-:W-:Y:S02]  /*01e0*/  ISETP.NE.AND P1, PT, RZ, c[0x0][0x19c], PT ;  /* 0x00006700ff007a0c */ /* 0x000fe40003f25270 */
[----:B------:R-:W-:Y:S01]  /*01f0*/  SHF.R.U32.HI R5, RZ, 0x3, R0 ;  /* 0x00000003ff057819 */ /* 0x000fe20000011600 */
[----:B------:R-:W-:Y:S02]  /*0200*/  IMAD.MOV.U32 R10, RZ, RZ, R2 ;  /* 0x000000ffff0a7224 */ /* 0x000fe400078e0002 */
[----:B------:R-:W-:Y:S01]  /*0210*/  IMAD.WIDE R2, R3, R8, c[0x0][0x160] ;  /* 0x0000580003027625 */ /* 0x000fe200078e0208 */
[----:B------:R-:W-:-:S03]  /*0220*/  SGXT.U32 R4, R5, 0x4 ;  /* 0x000000040504781a */ /* 0x000fc60000000000 */
[----:B------:R-:W-:Y:S01]  /*0230*/  @!P0 IMAD.MOV R10, RZ, RZ, -R10 ;  /* 0x000000ffff0a8224 */ /* 0x000fe200078e0a0a */
[C---:B------:R-:W-:Y:S02]  /*0240*/  ISETP.GE.U32.AND P0, PT, R4.reuse, 0xc, PT ;  /* 0x0000000c0400780c */ /* 0x040fe40003f06070 */
[----:B------:R-:W-:Y:S02]  /*0250*/  LEA R5, R4, R11, 0x7 ;  /* 0x0000000b04057211 */ /* 0x000fe400078e38ff */
[----:B------:R-:W-:Y:S01]  /*0260*/  @!P1 LOP3.LUT R10, RZ, c[0x0][0x19c], RZ, 0x33, !PT ;  /* 0x00006700ff0a9a12 */ /* 0x000fe200078e33ff */
[----:B------:R-:W-:Y:S01]  /*0270*/  IMAD R25, R9, c[0x0][0x178], RZ ;  /* 0x00005e0009197a24 */ /* 0x000fe200078e02ff */
[----:B------:R-:W-:Y:S01]  /*0280*/  LOP3.LUT R27, R24, 0x80, RZ, 0xc0, !PT ;  /* 0x00000080181b7812 */ /* 0x000fe200078ec0ff */
[----:B------:R-:W-:Y:S02]  /*0290*/  IMAD.WIDE.U32 R2, R5, 0x2, R2 ;  /* 0x0000000205027825 */ /* 0x000fe400078e0002 */
[----:B------:R-:W-:-:S02]  /*02a0*/  CS2R R4, SRZ ;  /* 0x0000000000047805 */ /* 0x000fc4000001ff00 */
[C---:B------:R-:W-:Y:S02]  /*02b0*/  IMAD R23, R10.reuse, c[0x0][0x188], RZ ;  /* 0x000062000a177a24 */ /* 0x040fe400078e02ff */
[----:B------:R-:W-:Y:S01]  /*02c0*/  IMAD R21, R10, c[0x0][0x198], RZ ;  /* 0x000066000a157a24 */ /* 0x000fe200078e02ff */
[----:B------:R-:W-:Y:S01]  /*02d0*/  LOP3.LUT R31, R0, 0x3f, RZ, 0xc0, !PT ;  /* 0x0000003f001f7812 */ /* 0x000fe200078ec0ff */
[-C--:B------:R-:W-:Y:S01]  /*02e0*/  IMAD.WIDE R22, R23, R8.reuse, c[0x0][0x180] ;  /* 0x0000600017167625 */ /* 0x080fe200078e0208 */
[----:B------:R-:W-:Y:S01]  /*02f0*/  LOP3.LUT R27, R27, 0x3f, R0, 0xf8, !PT ;  /* 0x0000003f1b1b7812 */ /* 0x000fe200078ef800 */
[----:B------:R-:W2:Y:S02]  /*0300*/  @!P0 LDG.E.128 R16, [R2.64] ;  /* 0x0000000402108981 */ /* 0x000ea4000c1e1d00 */
[-C--:B------:R-:W-:Y:S02]  /*0310*/  IMAD.WIDE R20, R21, R8.reuse, c[0x0][0x190] ;  /* 0x0000640015147625 */ /* 0x080fe400078e0208 */
[----:B------:R-:W3:Y:S02]  /*0320*/  @!P0 LDG.E.128 R4, [R2.64+0x80] ;  /* 0x0000800402048981 */ /* 0x000ee4000c1e1d00 */
[----:B------:R-:W-:-:S04]  /*0330*/  IMAD.WIDE R24, R25, R8, c[0x0][0x170] ;  /* 0x00005c0019187625 */ /* 0x000fc800078e0208 */
[----:B------:R-:W-:-:S04]  /*0340*/  IMAD.WIDE.U32 R12, R11, 0x2, R22 ;  /* 0x000000020b0c7825 */ /* 0x000fc800078e0016 */
[--C-:B------:R-:W-:Y:S02]  /*0350*/  IMAD.WIDE.U32 R10, R11, 0x2, R20.reuse ;  /* 0x000000020b0a7825 */ /* 0x100fe400078e0014 */
[----:B------:R-:W4:Y:S02]  /*0360*/  LDG.E.128 R12, [R12.64] ;  /* 0x000000040c0c7981 */ /* 0x000f24000c1e1d00 */
[----:B------:R-:W-:Y:S02]  /*0370*/  IMAD.WIDE.U32 R32, R31, 0x2, R20 ;  /* 0x000000021f207825 */ /* 0x000fe400078e0014 */
[----:B------:R-:W5:Y:S02]  /*0380*/  LDG.E.128 R8, [R10.64] ;  /* 0x000000040a087981 */ /* 0x000f64000c1e1d00 */
[----:B------:R-:W-:-:S04]  /*0390*/  IMAD.WIDE.U32 R20, R27, 0x2, R24 ;  /* 0x000000021b147825 */ /* 0x000fc800078e0018 */
[----:B------:R-:W-:Y:S01]  /*03a0*/  IMAD.WIDE.U32 R30, R31, 0x2, R22 ;  /* 0x000000021f1e7825 */ /* 0x000fe200078e0016 */
[----:B------:R-:W5:Y:S04]  /*03b0*/  LDG.E.U16 R0, [R20.64+0x80] ;  /* 0x0000800414007981 */ /* 0x000f68000c1e1500 */
[----:B------:R-:W5:Y:S04]  /*03c0*/  LDG.E.U16 R22, [R32.64] ;  /* 0x0000000420167981 */ /* 0x000f68000c1e1500 */
[----:B------:R-:W5:Y:S04]  /*03d0*/  LDG.E.U16 R23, [R20.64] ;  /* 0x0000000414177981 */ /* 0x000f68000c1e1500 */
[----:B------:R-:W5:Y:S01]  /*03e0*/  LDG.E.U16 R25, [R30.64] ;  /* 0x000000041e197981 */ /* 0x000f62000c1e1500 */
[----:B--2---:R-:W-:-:S02]  /*03f0*/  SEL R27, R16, RZ, !P0 ;  /* 0x000000ff101b7207 */ /* 0x004fc40004000000 */
[----:B------:R-:W-:Y:S02]  /*0400*/  SEL R16, R19, RZ, !P0 ;  /* 0x000000ff13107207 */ /* 0x000fe40004000000 */
[----:B---3--:R-:W-:Y:S02]  /*0410*/  SEL R35, R4, RZ, !P0 ;  /* 0x000000ff04237207 */ /* 0x008fe40004000000 */
[----:B------:R-:W-:Y:S02]  /*0420*/  SEL R4, R7, RZ, !P0 ;  /* 0x000000ff07047207 */ /* 0x000fe40004000000 */
[----:B------:R-:W-:Y:S02]  /*0430*/  SEL R24, R17, RZ, !P0 ;  /* 0x000000ff11187207 */ /* 0x000fe40004000000 */
[----:B------:R-:W-:Y:S02]  /*0440*/  SEL R26, R5, RZ, !P0 ;  /* 0x000000ff051a7207 */ /* 0x000fe40004000000 */
[----:B------:R-:W-:-:S02]  /*0450*/  SEL R17, R18, RZ, !P0 ;  /* 0x000000ff12117207 */ /* 0x000fc40004000000 */
[----:B------:R-:W-:Y:S01]  /*0460*/  SEL R29, R6, RZ, !P0 ;  /* 0x000000ff061d7207 */ /* 0x000fe20004000000 */
[-C--:B----4-:R-:W-:Y:S02]  /*0470*/  HFMA2.BF16_V2 R5, R27, R12.reuse, -RZ.H0_H0 ;  /* 0x0000000c1b057231 */ /* 0x090fe400003400ff */
[----:B------:R-:W-:Y:S02]  /*0480*/  HFMA2.BF16_V2 R19, R35, R12, -RZ.H0_H0 ;  /* 0x0000000c23137231 */ /* 0x000fe400003400ff */
[-C--:B------:R-:W-:Y:S02]  /*0490*/  HFMA2.BF16_V2 R12, R16, R15.reuse, -RZ.H0_H0 ;  /* 0x0000000f100c7231 */ /* 0x080fe400003400ff */
[----:B------:R-:W-:Y:S02]  /*04a0*/  HFMA2.BF16_V2 R7, R4, R15, -RZ.H0_H0 ;  /* 0x0000000f04077231 */ /* 0x000fe400003400ff */
[-C--:B------:R-:W-:Y:S02]  /*04b0*/  HFMA2.BF16_V2 R6, R24, R13.reuse, -RZ.H0_H0 ;  /* 0x0000000d18067231 */ /* 0x080fe400003400ff */
[----:B------:R-:W-:-:S02]  /*04c0*/  HFMA2.BF16_V2 R18, R26, R13, -RZ.H0_H0 ;  /* 0x0000000d1a127231 */ /* 0x000fc400003400ff */
[----:B------:R-:W-:Y:S02]  /*04d0*/  HFMA2.BF16_V2 R13, R17, R14, -RZ.H0_H0 ;  /* 0x0000000e110d7231 */ /* 0x000fe400003400ff */
[----:B-----5:R-:W-:Y:S02]  /*04e0*/  HFMA2.BF16_V2 R27, R27, R8, -RZ.H0_H0 ;  /* 0x000000081b1b7231 */ /* 0x020fe400003400ff */
[----:B------:R-:W-:Y:S02]  /*04f0*/  HFMA2.BF16_V2 R24, R24, R9, -RZ.H0_H0 ;  /* 0x0000000918187231 */ /* 0x000fe400003400ff */
[----:B------:R-:W-:Y:S01]  /*0500*/  HFMA2.BF16_V2 R15, R23.H0_H0, R22.H0_H0, -RZ.H0_H0 ;  /* 0x20000016170f7231 */ /* 0x000fe200003408ff */
[----:B------:R-:W-:Y:S02]  /*0510*/  PRMT R23, R23, 0x5410, R0 ;  /* 0x0000541017177816 */ /* 0x000fe40000000000 */
[----:B------:R-:W-:Y:S01]  /*0520*/  PRMT R22, R25, 0x5410, R22 ;  /* 0x0000541019167816 */ /* 0x000fe20000000016 */
[----:B------:R-:W-:-:S02]  /*0530*/  HFMA2.BF16_V2 R8, R35, R8, -RZ.H0_H0 ;  /* 0x0000000823087231 */ /* 0x000fc400003400ff */
[----:B------:R-:W-:Y:S02]  /*0540*/  HFMA2.BF16_V2 R9, R26, R9, -RZ.H0_H0 ;  /* 0x000000091a097231 */ /* 0x000fe400003400ff */
[----:B------:R-:W-:Y:S02]  /*0550*/  HFMA2.BF16_V2 R17, R17, R10, -RZ.H0_H0 ;  /* 0x0000000a11117231 */ /* 0x000fe400003400ff */
[-C--:B------:R-:W-:Y:S02]  /*0560*/  HFMA2.BF16_V2 R16, R16, R11.reuse, -RZ.H0_H0 ;  /* 0x0000000b10107231 */ /* 0x080fe400003400ff */
[C---:B------:R-:W-:Y:S02]  /*0570*/  HFMA2.BF16_V2 R14, R29.reuse, R14, -RZ.H0_H0 ;  /* 0x0000000e1d0e7231 */ /* 0x040fe400003400ff */
[----:B------:R-:W-:Y:S02]  /*0580*/  HFMA2.BF16_V2 R10, R29, R10, -RZ.H0_H0 ;  /* 0x0000000a1d0a7231 */ /* 0x000fe400003400ff */
[----:B------:R-:W-:-:S02]  /*0590*/  HFMA2.BF16_V2 R11, R4, R11, -RZ.H0_H0 ;  /* 0x0000000b040b7231 */ /* 0x000fc400003400ff */
[----:B------:R-:W-:Y:S02]  /*05a0*/  HFMA2.BF16_V2 R25, R0.H0_H0, R25.H0_H0, -RZ.H0_H0 ;  /* 0x2000001900197231 */ /* 0x000fe400003408ff */
[----:B------:R-:W-:Y:S02]  /*05b0*/  HFMA2.BF16_V2 R0, R23, R22, -RZ.H0_H0 ;  /* 0x0000001617007231 */ /* 0x000fe400003400ff */
[----:B------:R-:W-:Y:S02]  /*05c0*/  HFMA2.BF16_V2 R8, R8, -1, -1, R5 ;  /* 0xbf80bf8008087831 */ /* 0x000fe40000200005 */
[----:B------:R-:W-:Y:S02]  /*05d0*/  HFMA2.BF16_V2 R9, R9, -1, -1, R6 ;  /* 0xbf80bf8009097831 */ /* 0x000fe40000200006 */
[----:B------:R-:W-:Y:S02]  /*05e0*/  HFMA2.BF16_V2 R4, R19, 1, 1, R27 ;  /* 0x3f803f8013047831 */ /* 0x000fe4000020001b */
[----:B------:R-:W-:-:S02]  /*05f0*/  HFMA2.BF16_V2 R5, R18, 1, 1, R24 ;  /* 0x3f803f8012057831 */ /* 0x000fc40000200018 */
[----:B------:R-:W-:Y:S02]  /*0600*/  HFMA2.BF16_V2 R6, R14, 1, 1, R17 ;  /* 0x3f803f800e067831 */ /* 0x000fe40000200011 */
[----:B------:R-:W-:Y:S02]  /*0610*/  HFMA2.BF16_V2 R10, R10, -1, -1, R13 ;  /* 0xbf80bf800a0a7831 */ /* 0x000fe4000020000d */
[----:B------:R-:W-:Y:S02]  /*0620*/  HFMA2.BF16_V2 R11, R11, -1, -1, R12 ;  /* 0xbf80bf800b0b7831 */ /* 0x000fe4000020000c */
[----:B------:R-:W-:Y:S02]  /*0630*/  HFMA2.BF16_V2 R7, R7, 1, 1, R16 ;  /* 0x3f803f8007077831 */ /* 0x000fe40000200010 */
[----:B------:R-:W-:Y:S02]  /*0640*/  HFMA2.BF16_V2 R15, R25.H0_H0, 1, 1, R15.H0_H0 ;  /* 0x3f803f80190f7831 */ /* 0x000fe4000024080f */
[----:B------:R-:W-:Y:S01]  /*0650*/  HFMA2.BF16_V2 R0, R0.H1_H1, -1, -1, R0.H0_H0 ;  /* 0xbf80bf8000007831 */ /* 0x000fe20000240c00 */
[----:B------:R-:W-:Y:S04]  /*0660*/  @!P0 STG.E.128 [R2.64], R8 ;  /* 0x0000000802008986 */ /* 0x000fe8000c101d04 */
[----:B------:R-:W-:Y:S04]  /*0670*/  @!P0 STG.E.128 [R2.64+0x80], R4 ;  /* 0x0000800402008986 */ /* 0x000fe8000c101d04 */
[----:B------:R-:W-:Y:S04]  /*0680*/  STG.E.U16 [R20.64+0x80], R15 ;  /* 0x0000800f14007986 */ /* 0x000fe8000c101504 */
[----:B------:R-:W-:Y:S01]  /*0690*/  STG.E.U16 [R20.64], R0 ;  /* 0x0000000014007986 */ /* 0x000fe2000c101504 */
[----:B------:R-:W-:Y:S05]  /*06a0*/  EXIT ;  /* 0x000000000000794d */ /* 0x000fea0003800000 */
.L_x_0:
[----:B------:R-:W-:-:S00]  /*06b0*/  BRA `(.L_x_0) ;  /* 0xfffffff000007947 */ /* 0x000fc0000383ffff */
[----:B------:R-:W-:-:S00]  /*06c0*/  NOP ;  /* 0x0000000000007918 */ /* 0x000fc00000000000 */
        /* <DEDUP_REMOVED lines=11> */
.L_x_1:
